//
// Generated by NVIDIA NVVM Compiler
//
// Compiler Build ID: CL-36424714
// Cuda compilation tools, release 13.0, V13.0.88
// Based on NVVM 20.0.0
//

.version 9.0
.target sm_100
.address_size 64

	// .globl	_Z5saxpyifPfS_

.visible .entry _Z5saxpyifPfS_(
	.param .u32 _Z5saxpyifPfS__param_0,
	.param .f32 _Z5saxpyifPfS__param_1,
	.param .u64 .ptr .align 1 _Z5saxpyifPfS__param_2,
	.param .u64 .ptr .align 1 _Z5saxpyifPfS__param_3
)
{
	.reg .pred 	%p<2>;
	.reg .b32 	%r<6>;
	.reg .b32 	%f<5>;
	.reg .b64 	%rd<8>;

	ld.param.u32 	%r2, [_Z5saxpyifPfS__param_0];
	ld.param.f32 	%f1, [_Z5saxpyifPfS__param_1];
	ld.param.u64 	%rd1, [_Z5saxpyifPfS__param_2];
	ld.param.u64 	%rd2, [_Z5saxpyifPfS__param_3];
	mov.u32 	%r3, %ctaid.x;
	mov.u32 	%r4, %ntid.x;
	mov.u32 	%r5, %tid.x;
	mad.lo.s32 	%r1, %r3, %r4, %r5;
	setp.ge.s32 	%p1, %r1, %r2;
	@%p1 bra 	$L__BB0_2;
	cvta.to.global.u64 	%rd3, %rd1;
	cvta.to.global.u64 	%rd4, %rd2;
	mul.wide.s32 	%rd5, %r1, 4;
	add.s64 	%rd6, %rd3, %rd5;
	ld.global.f32 	%f2, [%rd6];
	add.s64 	%rd7, %rd4, %rd5;
	ld.global.f32 	%f3, [%rd7];
	fma.rn.f32 	%f4, %f1, %f2, %f3;
	st.global.f32 	[%rd7], %f4;
$L__BB0_2:
	ret;

}
	// .globl	_Z6saxpy1ifPfS_S_
.visible .entry _Z6saxpy1ifPfS_S_(
	.param .u32 _Z6saxpy1ifPfS_S__param_0,
	.param .f32 _Z6saxpy1ifPfS_S__param_1,
	.param .u64 .ptr .align 1 _Z6saxpy1ifPfS_S__param_2,
	.param .u64 .ptr .align 1 _Z6saxpy1ifPfS_S__param_3,
	.param .u64 .ptr .align 1 _Z6saxpy1ifPfS_S__param_4
)
{
	.reg .pred 	%p<2>;
	.reg .b32 	%r<6>;
	.reg .b32 	%f<7>;
	.reg .b64 	%rd<11>;

	ld.param.u32 	%r2, [_Z6saxpy1ifPfS_S__param_0];
	ld.param.f32 	%f1, [_Z6saxpy1ifPfS_S__param_1];
	ld.param.u64 	%rd1, [_Z6saxpy1ifPfS_S__param_2];
	ld.param.u64 	%rd2, [_Z6saxpy1ifPfS_S__param_3];
	ld.param.u64 	%rd3, [_Z6saxpy1ifPfS_S__param_4];
	mov.u32 	%r3, %ctaid.x;
	mov.u32 	%r4, %ntid.x;
	mov.u32 	%r5, %tid.x;
	mad.lo.s32 	%r1, %r3, %r4, %r5;
	setp.ge.s32 	%p1, %r1, %r2;
	@%p1 bra 	$L__BB1_2;
	cvta.to.global.u64 	%rd4, %rd1;
	cvta.to.global.u64 	%rd5, %rd2;
	cvta.to.global.u64 	%rd6, %rd3;
	mul.wide.s32 	%rd7, %r1, 4;
	add.s64 	%rd8, %rd4, %rd7;
	ld.global.f32 	%f2, [%rd8];
	add.s64 	%rd9, %rd5, %rd7;
	ld.global.f32 	%f3, [%rd9];
	fma.rn.f32 	%f4, %f1, %f2, %f3;
	add.s64 	%rd10, %rd6, %rd7;
	ld.global.f32 	%f5, [%rd10];
	add.f32 	%f6, %f4, %f5;
	st.global.f32 	[%rd9], %f6;
$L__BB1_2:
	ret;

}


// ===== COMPILED SASS (sm_100) =====

	.target	sm_100

	.elftype	@"ET_EXEC"


//--------------------- .note.nv.tkinfo           --------------------------
	.section	.note.nv.tkinfo,"",@"SHT_NOTE"
	.sectionflags	@"SHF_NOTE_NV_TKINFO"
	.tkinfo
        /*0018*/ 	.word	0x00000002
        /*0030*/ 	.string	""
        /*0030*/ 	.string	"ptxas"
        /*0030*/ 	.string	"Cuda compilation tools, release 13.0, V13.0.88"
        /*0030*/ 	.string	"Build cuda_13.0.r13.0/compiler.36424714_0"
        /*0030*/ 	.string	"-arch sm_100 -m 64 "



//--------------------- .note.nv.cuinfo           --------------------------
	.section	.note.nv.cuinfo,"",@"SHT_NOTE"
	.sectionflags	@"SHF_NOTE_NV_CUINFO"
        /*0018*/ 	.short	0x0002
        /*001a*/ 	.short	0x0064
        /*001c*/ 	.short	0x0082
	.zero		2


//--------------------- .nv.info                  --------------------------
	.section	.nv.info,"",@"SHT_CUDA_INFO"
	.align	4


	//----- nvinfo : EIATTR_REGCOUNT
	.align		4
        /*0000*/ 	.byte	0x04, 0x2f
        /*0002*/ 	.short	(.L_1 - .L_0)
	.align		4
.L_0:
        /*0004*/ 	.word	index@(_Z5saxpyifPfS_)
        /*0008*/ 	.word	0x0000000a


	//----- nvinfo : EIATTR_FRAME_SIZE
	.align		4
.L_1:
        /*000c*/ 	.byte	0x04, 0x11
        /*000e*/ 	.short	(.L_3 - .L_2)
	.align		4
.L_2:
        /*0010*/ 	.word	index@(_Z5saxpyifPfS_)
        /*0014*/ 	.word	0x00000000


	//----- nvinfo : EIATTR_REGCOUNT
	.align		4
.L_3:
        /*0018*/ 	.byte	0x04, 0x2f
        /*001a*/ 	.short	(.L_5 - .L_4)
	.align		4
.L_4:
        /*001c*/ 	.word	index@(_Z6saxpy1ifPfS_S_)
        /*0020*/ 	.word	0x0000000c


	//----- nvinfo : EIATTR_FRAME_SIZE
	.align		4
.L_5:
        /*0024*/ 	.byte	0x04, 0x11
        /*0026*/ 	.short	(.L_7 - .L_6)
	.align		4
.L_6:
        /*0028*/ 	.word	index@(_Z6saxpy1ifPfS_S_)
        /*002c*/ 	.word	0x00000000


	//----- nvinfo : EIATTR_MIN_STACK_SIZE
	.align		4
.L_7:
        /*0030*/ 	.byte	0x04, 0x12
        /*0032*/ 	.short	(.L_9 - .L_8)
	.align		4
.L_8:
        /*0034*/ 	.word	index@(_Z6saxpy1ifPfS_S_)
        /*0038*/ 	.word	0x00000000


	//----- nvinfo : EIATTR_MIN_STACK_SIZE
	.align		4
.L_9:
        /*003c*/ 	.byte	0x04, 0x12
        /*003e*/ 	.short	(.L_11 - .L_10)
	.align		4
.L_10:
        /*0040*/ 	.word	index@(_Z5saxpyifPfS_)
        /*0044*/ 	.word	0x00000000
.L_11:


//--------------------- .nv.compat                --------------------------
	.section	.nv.compat,"",@"SHT_CUDA_COMPAT_INFO"
	.align	4
        /*0000*/ 	.byte	0x02, 0x09, 0x00, 0x00, 0x02, 0x02, 0x01, 0x00, 0x02, 0x05, 0x05, 0x00, 0x03, 0x07, 0x01, 0x01
        /*0010*/ 	.byte	0x02, 0x03, 0x00, 0x00, 0x02, 0x06, 0x01, 0x00, 0x04, 0x0b, 0x08, 0x00, 0x09, 0x00, 0x00, 0x00
        /*0020*/ 	.byte	0x00, 0x00, 0x00, 0x00


//--------------------- .nv.info._Z6saxpy1ifPfS_S_ --------------------------
	.section	.nv.info._Z6saxpy1ifPfS_S_,"",@"SHT_CUDA_INFO"
	.sectionflags	@""
	.align	4


	//----- nvinfo : EIATTR_CUDA_API_VERSION
	.align		4
        /*0000*/ 	.byte	0x04, 0x37
        /*0002*/ 	.short	(.L_13 - .L_12)
.L_12:
        /*0004*/ 	.word	0x00000082


	//----- nvinfo : EIATTR_KPARAM_INFO
	.align		4
.L_13:
        /*0008*/ 	.byte	0x04, 0x17
        /*000a*/ 	.short	(.L_15 - .L_14)
.L_14:
        /*000c*/ 	.word	0x00000000
        /*0010*/ 	.short	0x0004
        /*0012*/ 	.short	0x0018
        /*0014*/ 	.byte	0x00, 0xf5, 0x21, 0x00


	//----- nvinfo : EIATTR_KPARAM_INFO
	.align		4
.L_15:
        /*0018*/ 	.byte	0x04, 0x17
        /*001a*/ 	.short	(.L_17 - .L_16)
.L_16:
        /*001c*/ 	.word	0x00000000
        /*0020*/ 	.short	0x0003
        /*0022*/ 	.short	0x0010
        /*0024*/ 	.byte	0x00, 0xf5, 0x21, 0x00


	//----- nvinfo : EIATTR_KPARAM_INFO
	.align		4
.L_17:
        /*0028*/ 	.byte	0x04, 0x17
        /*002a*/ 	.short	(.L_19 - .L_18)
.L_18:
        /*002c*/ 	.word	0x00000000
        /*0030*/ 	.short	0x0002
        /*0032*/ 	.short	0x0008
        /*0034*/ 	.byte	0x00, 0xf5, 0x21, 0x00


	//----- nvinfo : EIATTR_KPARAM_INFO
	.align		4
.L_19:
        /*0038*/ 	.byte	0x04, 0x17
        /*003a*/ 	.short	(.L_21 - .L_20)
.L_20:
        /*003c*/ 	.word	0x00000000
        /*0040*/ 	.short	0x0001
        /*0042*/ 	.short	0x0004
        /*0044*/ 	.byte	0x00, 0xf0, 0x11, 0x00


	//----- nvinfo : EIATTR_KPARAM_INFO
	.align		4
.L_21:
        /*0048*/ 	.byte	0x04, 0x17
        /*004a*/ 	.short	(.L_23 - .L_22)
.L_22:
        /*004c*/ 	.word	0x00000000
        /*0050*/ 	.short	0x0000
        /*0052*/ 	.short	0x0000
        /*0054*/ 	.byte	0x00, 0xf0, 0x11, 0x00


	//----- nvinfo : EIATTR_SPARSE_MMA_MASK
	.align		4
.L_23:
        /*0058*/ 	.byte	0x03, 0x50
        /*005a*/ 	.short	0x0000


	//----- nvinfo : EIATTR_MAXREG_COUNT
	.align		4
        /*005c*/ 	.byte	0x03, 0x1b
        /*005e*/ 	.short	0x00ff


	//----- nvinfo : EIATTR_MERCURY_ISA_VERSION
	.align		4
        /*0060*/ 	.byte	0x03, 0x5f
        /*0062*/ 	.short	0x0101


	//----- nvinfo : EIATTR_VRC_CTA_INIT_COUNT
	.align		4
        /*0064*/ 	.byte	0x02, 0x4a
	.zero		1
	.zero		1


	//----- nvinfo : EIATTR_EXIT_INSTR_OFFSETS
	.align		4
        /*0068*/ 	.byte	0x04, 0x1c
        /*006a*/ 	.short	(.L_25 - .L_24)


	//   ....[0]....
.L_24:
        /*006c*/ 	.word	0x00000070


	//   ....[1]....
        /*0070*/ 	.word	0x00000160


	//----- nvinfo : EIATTR_CBANK_PARAM_SIZE
	.align		4
.L_25:
        /*0074*/ 	.byte	0x03, 0x19
        /*0076*/ 	.short	0x0020


	//----- nvinfo : EIATTR_PARAM_CBANK
	.align		4
        /*0078*/ 	.byte	0x04, 0x0a
        /*007a*/ 	.short	(.L_27 - .L_26)
	.align		4
.L_26:
        /*007c*/ 	.word	index@(.nv.constant0._Z6saxpy1ifPfS_S_)
        /*0080*/ 	.short	0x0380
        /*0082*/ 	.short	0x0020


	//----- nvinfo : EIATTR_SW_WAR
	.align		4
.L_27:
        /*0084*/ 	.byte	0x04, 0x36
        /*0086*/ 	.short	(.L_29 - .L_28)
.L_28:
        /*0088*/ 	.word	0x00000008
.L_29:


//--------------------- .nv.info._Z5saxpyifPfS_   --------------------------
	.section	.nv.info._Z5saxpyifPfS_,"",@"SHT_CUDA_INFO"
	.sectionflags	@""
	.align	4


	//----- nvinfo : EIATTR_CUDA_API_VERSION
	.align		4
        /*0000*/ 	.byte	0x04, 0x37
        /*0002*/ 	.short	(.L_31 - .L_30)
.L_30:
        /*0004*/ 	.word	0x00000082


	//----- nvinfo : EIATTR_KPARAM_INFO
	.align		4
.L_31:
        /*0008*/ 	.byte	0x04, 0x17
        /*000a*/ 	.short	(.L_33 - .L_32)
.L_32:
        /*000c*/ 	.word	0x00000000
        /*0010*/ 	.short	0x0003
        /*0012*/ 	.short	0x0010
        /*0014*/ 	.byte	0x00, 0xf5, 0x21, 0x00


	//----- nvinfo : EIATTR_KPARAM_INFO
	.align		4
.L_33:
        /*0018*/ 	.byte	0x04, 0x17
        /*001a*/ 	.short	(.L_35 - .L_34)
.L_34:
        /*001c*/ 	.word	0x00000000
        /*0020*/ 	.short	0x0002
        /*0022*/ 	.short	0x0008
        /*0024*/ 	.byte	0x00, 0xf5, 0x21, 0x00


	//----- nvinfo : EIATTR_KPARAM_INFO
	.align		4
.L_35:
        /*0028*/ 	.byte	0x04, 0x17
        /*002a*/ 	.short	(.L_37 - .L_36)
.L_36:
        /*002c*/ 	.word	0x00000000
        /*0030*/ 	.short	0x0001
        /*0032*/ 	.short	0x0004
        /*0034*/ 	.byte	0x00, 0xf0, 0x11, 0x00


	//----- nvinfo : EIATTR_KPARAM_INFO
	.align		4
.L_37:
        /*0038*/ 	.byte	0x04, 0x17
        /*003a*/ 	.short	(.L_39 - .L_38)
.L_38:
        /*003c*/ 	.word	0x00000000
        /*0040*/ 	.short	0x0000
        /*0042*/ 	.short	0x0000
        /*0044*/ 	.byte	0x00, 0xf0, 0x11, 0x00


	//----- nvinfo : EIATTR_SPARSE_MMA_MASK
	.align		4
.L_39:
        /*0048*/ 	.byte	0x03, 0x50
        /*004a*/ 	.short	0x0000


	//----- nvinfo : EIATTR_MAXREG_COUNT
	.align		4
        /*004c*/ 	.byte	0x03, 0x1b
        /*004e*/ 	.short	0x00ff


	//----- nvinfo : EIATTR_MERCURY_ISA_VERSION
	.align		4
        /*0050*/ 	.byte	0x03, 0x5f
        /*0052*/ 	.short	0x0101


	//----- nvinfo : EIATTR_VRC_CTA_INIT_COUNT
	.align		4
        /*0054*/ 	.byte	0x02, 0x4a
	.zero		1
	.zero		1


	//----- nvinfo : EIATTR_EXIT_INSTR_OFFSETS
	.align		4
        /*0058*/ 	.byte	0x04, 0x1c
        /*005a*/ 	.short	(.L_41 - .L_40)


	//   ....[0]....
.L_40:
        /*005c*/ 	.word	0x00000070


	//   ....[1]....
        /*0060*/ 	.word	0x00000120


	//----- nvinfo : EIATTR_CBANK_PARAM_SIZE
	.align		4
.L_41:
        /*0064*/ 	.byte	0x03, 0x19
        /*0066*/ 	.short	0x0018


	//----- nvinfo : EIATTR_PARAM_CBANK
	.align		4
        /*0068*/ 	.byte	0x04, 0x0a
        /*006a*/ 	.short	(.L_43 - .L_42)
	.align		4
.L_42:
        /*006c*/ 	.word	index@(.nv.constant0._Z5saxpyifPfS_)
        /*0070*/ 	.short	0x0380
        /*0072*/ 	.short	0x0018


	//----- nvinfo : EIATTR_SW_WAR
	.align		4
.L_43:
        /*0074*/ 	.byte	0x04, 0x36
        /*0076*/ 	.short	(.L_45 - .L_44)
.L_44:
        /*0078*/ 	.word	0x00000008
.L_45:


//--------------------- .nv.callgraph             --------------------------
	.section	.nv.callgraph,"",@"SHT_CUDA_CALLGRAPH"
	.align	4
	.sectionentsize	8
	.align		4
        /*0000*/ 	.word	0x00000000
	.align		4
        /*0004*/ 	.word	0xffffffff
	.align		4
        /*0008*/ 	.word	0x00000000
	.align		4
        /*000c*/ 	.word	0xfffffffe
	.align		4
        /*0010*/ 	.word	0x00000000
	.align		4
        /*0014*/ 	.word	0xfffffffd
	.align		4
        /*0018*/ 	.word	0x00000000
	.align		4
        /*001c*/ 	.word	0xfffffffc


//--------------------- .text._Z6saxpy1ifPfS_S_   --------------------------
	.section	.text._Z6saxpy1ifPfS_S_,"ax",@progbits
	.align	128
        .global         _Z6saxpy1ifPfS_S_
        .type           _Z6saxpy1ifPfS_S_,@function
        .size           _Z6saxpy1ifPfS_S_,(.L_x_2 - _Z6saxpy1ifPfS_S_)
        .other          _Z6saxpy1ifPfS_S_,@"STO_CUDA_ENTRY STV_DEFAULT"
_Z6saxpy1ifPfS_S_:
.text._Z6saxpy1ifPfS_S_:
[----:B------:R-:W-:Y:S01]  /*0000*/  LDC R1, c[0x0][0x37c] ;  /* 0x0000df00ff017b82 */ /* 0x000fe20000000800 */
[----:B------:R-:W0:Y:S07]  /*0010*/  S2R R0, SR_TID.X ;  /* 0x0000000000007919 */ /* 0x000e2e0000002100 */
[----:B------:R-:W0:Y:S01]  /*0020*/  S2UR UR4, SR_CTAID.X ;  /* 0x00000000000479c3 */ /* 0x000e220000002500 */
[----:B------:R-:W1:Y:S07]  /*0030*/  LDCU UR5, c[0x0][0x380] ;  /* 0x00007000ff0577ac */ /* 0x000e6e0008000800 */
[----:B------:R-:W0:Y:S02]  /*0040*/  LDC R9, c[0x0][0x360] ;  /* 0x0000d800ff097b82 */ /* 0x000e240000000800 */
[----:B0-----:R-:W-:-:S05]  /*0050*/  IMAD R9, R9, UR4, R0 ;  /* 0x0000000409097c24 */ /* 0x001fca000f8e0200 */
[----:B-1----:R-:W-:-:S13]  /*0060*/  ISETP.GE.AND P0, PT, R9, UR5, PT ;  /* 0x0000000509007c0c */ /* 0x002fda000bf06270 */
[----:B------:R-:W-:Y:S05]  /*0070*/  @P0 EXIT ;  /* 0x000000000000094d */ /* 0x000fea0003800000 */
[----:B------:R-:W0:Y:S01]  /*0080*/  LDC.64 R2, c[0x0][0x388] ;  /* 0x0000e200ff027b82 */ /* 0x000e220000000a00 */
[----:B------:R-:W1:Y:S01]  /*0090*/  LDCU.64 UR4, c[0x0][0x358] ;  /* 0x00006b00ff0477ac */ /* 0x000e620008000a00 */
[----:B------:R-:W2:Y:S06]  /*00a0*/  LDCU UR6, c[0x0][0x384] ;  /* 0x00007080ff0677ac */ /* 0x000eac0008000800 */
[----:B------:R-:W3:Y:S08]  /*00b0*/  LDC.64 R4, c[0x0][0x390] ;  /* 0x0000e400ff047b82 */ /* 0x000ef00000000a00 */
[----:B------:R-:W4:Y:S01]  /*00c0*/  LDC.64 R6, c[0x0][0x398] ;  /* 0x0000e600ff067b82 */ /* 0x000f220000000a00 */
[----:B0-----:R-:W-:-:S06]  /*00d0*/  IMAD.WIDE R2, R9, 0x4, R2 ;  /* 0x0000000409027825 */ /* 0x001fcc00078e0202 */
[----:B-1----:R-:W2:Y:S01]  /*00e0*/  LDG.E R2, desc[UR4][R2.64] ;  /* 0x0000000402027981 */ /* 0x002ea2000c1e1900 */
[----:B---3--:R-:W-:-:S04]  /*00f0*/  IMAD.WIDE R4, R9, 0x4, R4 ;  /* 0x0000000409047825 */ /* 0x008fc800078e0204 */
[----:B----4-:R-:W-:Y:S02]  /*0100*/  IMAD.WIDE R6, R9, 0x4, R6 ;  /* 0x0000000409067825 */ /* 0x010fe400078e0206 */
[----:B------:R-:W2:Y:S04]  /*0110*/  LDG.E R9, desc[UR4][R4.64] ;  /* 0x0000000404097981 */ /* 0x000ea8000c1e1900 */
[----:B------:R-:W3:Y:S01]  /*0120*/  LDG.E R6, desc[UR4][R6.64] ;  /* 0x0000000406067981 */ /* 0x000ee2000c1e1900 */
[----:B--2---:R-:W-:-:S04]  /*0130*/  FFMA R9, R2, UR6, R9 ;  /* 0x0000000602097c23 */ /* 0x004fc80008000009 */
[----:B---3--:R-:W-:-:S05]  /*0140*/  FADD R9, R9, R6 ;  /* 0x0000000609097221 */ /* 0x008fca0000000000 */
[----:B------:R-:W-:Y:S01]  /*0150*/  STG.E desc[UR4][R4.64], R9 ;  /* 0x0000000904007986 */ /* 0x000fe2000c101904 */
[----:B------:R-:W-:Y:S05]  /*0160*/  EXIT ;  /* 0x000000000000794d */ /* 0x000fea0003800000 */
.L_x_0:
[----:B------:R-:W-:-:S00]  /*0170*/  BRA `(.L_x_0) ;  /* 0xfffffffc00fc7947 */ /* 0x000fc0000383ffff */
[----:B------:R-:W-:-:S00]  /*0180*/  NOP ;  /* 0x0000000000007918 */ /* 0x000fc00000000000 */
[----:B------:R-:W-:-:S00]  /*0190*/  NOP ;  /* 0x0000000000007918 */ /* 0x000fc00000000000 */
[----:B------:R-:W-:-:S00]  /*01a0*/  NOP ;  /* 0x0000000000007918 */ /* 0x000fc00000000000 */
[----:B------:R-:W-:-:S00]  /*01b0*/  NOP ;  /* 0x0000000000007918 */ /* 0x000fc00000000000 */
[----:B------:R-:W-:-:S00]  /*01c0*/  NOP ;  /* 0x0000000000007918 */ /* 0x000fc00000000000 */
[----:B------:R-:W-:-:S00]  /*01d0*/  NOP ;  /* 0x0000000000007918 */ /* 0x000fc00000000000 */
[----:B------:R-:W-:-:S00]  /*01e0*/  NOP ;  /* 0x0000000000007918 */ /* 0x000fc00000000000 */
[----:B------:R-:W-:-:S00]  /*01f0*/  NOP ;  /* 0x0000000000007918 */ /* 0x000fc00000000000 */
.L_x_2:


//--------------------- .text._Z5saxpyifPfS_      --------------------------
	.section	.text._Z5saxpyifPfS_,"ax",@progbits
	.align	128
        .global         _Z5saxpyifPfS_
        .type           _Z5saxpyifPfS_,@function
        .size           _Z5saxpyifPfS_,(.L_x_3 - _Z5saxpyifPfS_)
        .other          _Z5saxpyifPfS_,@"STO_CUDA_ENTRY STV_DEFAULT"
_Z5saxpyifPfS_:
.text._Z5saxpyifPfS_:
        /* <DEDUP_REMOVED lines=11> */
[----:B------:R-:W3:Y:S01]  /*00b0*/  LDC.64 R4, c[0x0][0x390] ;  /* 0x0000e400ff047b82 */ /* 0x000ee20000000a00 */
[----:B0-----:R-:W-:-:S06]  /*00c0*/  IMAD.WIDE R2, R7, 0x4, R2 ;  /* 0x0000000407027825 */ /* 0x001fcc00078e0202 */
[----:B-1----:R-:W2:Y:S01]  /*00d0*/  LDG.E R2, desc[UR4][R2.64] ;  /* 0x0000000402027981 */ /* 0x002ea2000c1e1900 */
[----:B---3--:R-:W-:-:S05]  /*00e0*/  IMAD.WIDE R4, R7, 0x4, R4 ;  /* 0x0000000407047825 */ /* 0x008fca00078e0204 */
[----:B------:R-:W2:Y:S02]  /*00f0*/  LDG.E R7, desc[UR4][R4.64] ;  /* 0x0000000404077981 */ /* 0x000ea4000c1e1900 */
[----:B--2---:R-:W-:-:S05]  /*0100*/  FFMA R7, R2, UR6, R7 ;  /* 0x0000000602077c23 */ /* 0x004fca0008000007 */
[----:B------:R-:W-:Y:S01]  /*0110*/  STG.E desc[UR4][R4.64], R7 ;  /* 0x0000000704007986 */ /* 0x000fe2000c101904 */
[----:B------:R-:W-:Y:S05]  /*0120*/  EXIT ;  /* 0x000000000000794d */ /* 0x000fea0003800000 */
.L_x_1:
        /* <DEDUP_REMOVED lines=13> */
.L_x_3:


//--------------------- .nv.shared.reserved.0     --------------------------
	.section	.nv.shared.reserved.0,"aw",@nobits
	.weak		__nv_reservedSMEM_offset_0_alias
	.size		__nv_reservedSMEM_offset_0_alias, 0, 64
	.other		__nv_reservedSMEM_offset_0_alias,@"STO_CUDA_RESERVED_SHARED STV_DEFAULT"
__nv_reservedSMEM_offset_0_alias:
	.zero		0
	.zero		64


//--------------------- .nv.constant0._Z6saxpy1ifPfS_S_ --------------------------
	.section	.nv.constant0._Z6saxpy1ifPfS_S_,"a",@progbits
	.sectionflags	@""
	.align	4
.nv.constant0._Z6saxpy1ifPfS_S_:
	.zero		928


//--------------------- .nv.constant0._Z5saxpyifPfS_ --------------------------
	.section	.nv.constant0._Z5saxpyifPfS_,"a",@progbits
	.sectionflags	@""
	.align	4
.nv.constant0._Z5saxpyifPfS_:
	.zero		920


//--------------------- SYMBOLS --------------------------

	.type		.nv.reservedSmem.offset0,@object
	.size		.nv.reservedSmem.offset0,0x4
